//
// Generated by NVIDIA NVVM Compiler
//
// Compiler Build ID: CL-36424714
// Cuda compilation tools, release 13.0, V13.0.88
// Based on NVVM 20.0.0
//

.version 9.0
.target sm_100
.address_size 64

	// .globl	_Z10printIndexv
.extern .func  (.param .b32 func_retval0) vprintf
(
	.param .b64 vprintf_param_0,
	.param .b64 vprintf_param_1
)
;
.global .align 1 .b8 $str[88] = {116, 104, 114, 101, 97, 100, 73, 100, 120, 40, 37, 100, 44, 32, 37, 100, 44, 32, 37, 100, 41, 59, 32, 98, 108, 111, 99, 107, 73, 100, 120, 40, 37, 100, 44, 32, 37, 100, 44, 32, 37, 100, 41, 59, 32, 98, 108, 111, 99, 107, 68, 105, 109, 40, 37, 100, 44, 32, 37, 100, 44, 32, 37, 100, 41, 59, 32, 103, 114, 105, 100, 68, 105, 109, 40, 37, 100, 44, 32, 37, 100, 44, 32, 37, 100, 41, 10};

.visible .entry _Z10printIndexv()
{
	.local .align 16 .b8 	__local_depot0[48];
	.reg .b64 	%SP;
	.reg .b64 	%SPL;
	.reg .b32 	%r<15>;
	.reg .b64 	%rd<5>;

	mov.u64 	%SPL, __local_depot0;
	cvta.local.u64 	%SP, %SPL;
	add.u64 	%rd1, %SP, 0;
	add.u64 	%rd2, %SPL, 0;
	mov.u32 	%r1, %tid.x;
	mov.u32 	%r2, %tid.y;
	mov.u32 	%r3, %tid.z;
	mov.u32 	%r4, %ctaid.x;
	mov.u32 	%r5, %ctaid.y;
	mov.u32 	%r6, %ctaid.z;
	mov.u32 	%r7, %ntid.x;
	mov.u32 	%r8, %ntid.y;
	mov.u32 	%r9, %ntid.z;
	mov.u32 	%r10, %nctaid.x;
	mov.u32 	%r11, %nctaid.y;
	mov.u32 	%r12, %nctaid.z;
	st.local.v4.u32 	[%rd2], {%r1, %r2, %r3, %r4};
	st.local.v4.u32 	[%rd2+16], {%r5, %r6, %r7, %r8};
	st.local.v4.u32 	[%rd2+32], {%r9, %r10, %r11, %r12};
	mov.u64 	%rd3, $str;
	cvta.global.u64 	%rd4, %rd3;
	{ // callseq 0, 0
	.param .b64 param0;
	st.param.b64 	[param0], %rd4;
	.param .b64 param1;
	st.param.b64 	[param1], %rd1;
	.param .b32 retval0;
	call.uni (retval0), 
	vprintf, 
	(
	param0, 
	param1
	);
	ld.param.b32 	%r13, [retval0];
	} // callseq 0
	ret;

}


// ===== COMPILED SASS (sm_100) =====

	.target	sm_100

	.elftype	@"ET_EXEC"


//--------------------- .note.nv.tkinfo           --------------------------
	.section	.note.nv.tkinfo,"",@"SHT_NOTE"
	.sectionflags	@"SHF_NOTE_NV_TKINFO"
	.tkinfo
        /*0018*/ 	.word	0x00000002
        /*0030*/ 	.string	""
        /*0030*/ 	.string	"ptxas"
        /*0030*/ 	.string	"Cuda compilation tools, release 13.0, V13.0.88"
        /*0030*/ 	.string	"Build cuda_13.0.r13.0/compiler.36424714_0"
        /*0030*/ 	.string	"-arch sm_100 -m 64 "



//--------------------- .note.nv.cuinfo           --------------------------
	.section	.note.nv.cuinfo,"",@"SHT_NOTE"
	.sectionflags	@"SHF_NOTE_NV_CUINFO"
        /*0018*/ 	.short	0x0002
        /*001a*/ 	.short	0x0064
        /*001c*/ 	.short	0x0082
	.zero		2


//--------------------- .nv.info                  --------------------------
	.section	.nv.info,"",@"SHT_CUDA_INFO"
	.align	4


	//----- nvinfo : EIATTR_REGCOUNT
	.align		4
        /*0000*/ 	.byte	0x04, 0x2f
        /*0002*/ 	.short	(.L_2 - .L_1)
	.align		4
.L_1:
        /*0004*/ 	.word	index@(_Z10printIndexv)
        /*0008*/ 	.word	0x00000018


	//----- nvinfo : EIATTR_FRAME_SIZE
	.align		4
.L_2:
        /*000c*/ 	.byte	0x04, 0x11
        /*000e*/ 	.short	(.L_4 - .L_3)
	.align		4
.L_3:
        /*0010*/ 	.word	index@(_Z10printIndexv)
        /*0014*/ 	.word	0x00000030


	//----- nvinfo : EIATTR_MIN_STACK_SIZE
	.align		4
.L_4:
        /*0018*/ 	.byte	0x04, 0x12
        /*001a*/ 	.short	(.L_6 - .L_5)
	.align		4
.L_5:
        /*001c*/ 	.word	index@(_Z10printIndexv)
        /*0020*/ 	.word	0x00000030
.L_6:


//--------------------- .nv.compat                --------------------------
	.section	.nv.compat,"",@"SHT_CUDA_COMPAT_INFO"
	.align	4
        /*0000*/ 	.byte	0x02, 0x09, 0x00, 0x00, 0x02, 0x02, 0x01, 0x00, 0x02, 0x05, 0x05, 0x00, 0x03, 0x07, 0x01, 0x01
        /*0010*/ 	.byte	0x02, 0x03, 0x00, 0x00, 0x02, 0x06, 0x01, 0x00, 0x04, 0x0b, 0x08, 0x00, 0x09, 0x00, 0x00, 0x00
        /*0020*/ 	.byte	0x00, 0x00, 0x00, 0x00


//--------------------- .nv.info._Z10printIndexv  --------------------------
	.section	.nv.info._Z10printIndexv,"",@"SHT_CUDA_INFO"
	.sectionflags	@""
	.align	4


	//----- nvinfo : EIATTR_CUDA_API_VERSION
	.align		4
        /*0000*/ 	.byte	0x04, 0x37
        /*0002*/ 	.short	(.L_8 - .L_7)
.L_7:
        /*0004*/ 	.word	0x00000082


	//----- nvinfo : EIATTR_SPARSE_MMA_MASK
	.align		4
.L_8:
        /*0008*/ 	.byte	0x03, 0x50
        /*000a*/ 	.short	0x0000


	//----- nvinfo : EIATTR_MAXREG_COUNT
	.align		4
        /*000c*/ 	.byte	0x03, 0x1b
        /*000e*/ 	.short	0x00ff


	//----- nvinfo : EIATTR_EXTERNS
	.align		4
        /*0010*/ 	.byte	0x04, 0x0f
        /*0012*/ 	.short	(.L_10 - .L_9)


	//   ....[0]....
	.align		4
.L_9:
        /*0014*/ 	.word	index@(vprintf)


	//----- nvinfo : EIATTR_MERCURY_ISA_VERSION
	.align		4
.L_10:
        /*0018*/ 	.byte	0x03, 0x5f
        /*001a*/ 	.short	0x0101


	//----- nvinfo : EIATTR_VRC_CTA_INIT_COUNT
	.align		4
        /*001c*/ 	.byte	0x02, 0x4a
	.zero		1
	.zero		1


	//----- nvinfo : EIATTR_SYSCALL_OFFSETS
	.align		4
        /*0020*/ 	.byte	0x04, 0x46
        /*0022*/ 	.short	(.L_12 - .L_11)


	//   ....[0]....
.L_11:
        /*0024*/ 	.word	0x000001b0


	//----- nvinfo : EIATTR_EXIT_INSTR_OFFSETS
	.align		4
.L_12:
        /*0028*/ 	.byte	0x04, 0x1c
        /*002a*/ 	.short	(.L_14 - .L_13)


	//   ....[0]....
.L_13:
        /*002c*/ 	.word	0x000001c0


	//----- nvinfo : EIATTR_SW_WAR
	.align		4
.L_14:
        /*0030*/ 	.byte	0x04, 0x36
        /*0032*/ 	.short	(.L_16 - .L_15)
.L_15:
        /*0034*/ 	.word	0x00000008
.L_16:


//--------------------- .nv.callgraph             --------------------------
	.section	.nv.callgraph,"",@"SHT_CUDA_CALLGRAPH"
	.align	4
	.sectionentsize	8
	.align		4
        /*0000*/ 	.word	0x00000000
	.align		4
        /*0004*/ 	.word	0xffffffff
	.align		4
        /*0008*/ 	.word	index@(_Z10printIndexv)
	.align		4
        /*000c*/ 	.word	index@(vprintf)
	.align		4
        /*0010*/ 	.word	0x00000000
	.align		4
        /*0014*/ 	.word	0xfffffffe
	.align		4
        /*0018*/ 	.word	0x00000000
	.align		4
        /*001c*/ 	.word	0xfffffffd
	.align		4
        /*0020*/ 	.word	0x00000000
	.align		4
        /*0024*/ 	.word	0xfffffffc


//--------------------- .nv.constant4             --------------------------
	.section	.nv.constant4,"a",@progbits
	.align	8
	.align		8
.nv.constant4:
        /*0000*/ 	.dword	vprintf
	.align		8
        /*0008*/ 	.dword	$str


//--------------------- .text._Z10printIndexv     --------------------------
	.section	.text._Z10printIndexv,"ax",@progbits
	.align	128
        .global         _Z10printIndexv
        .type           _Z10printIndexv,@function
        .size           _Z10printIndexv,(.L_x_2 - _Z10printIndexv)
        .other          _Z10printIndexv,@"STO_CUDA_ENTRY STV_DEFAULT"
_Z10printIndexv:
.text._Z10printIndexv:
[----:B------:R-:W0:Y:S01]  /*0000*/  LDC R1, c[0x0][0x37c] ;  /* 0x0000df00ff017b82 */ /* 0x000e220000000800 */
[----:B------:R-:W1:Y:S01]  /*0010*/  S2R R8, SR_TID.X ;  /* 0x0000000000087919 */ /* 0x000e620000002100 */
[----:B------:R-:W2:Y:S06]  /*0020*/  LDCU UR5, c[0x0][0x2fc] ;  /* 0x00005f80ff0577ac */ /* 0x000eac0008000800 */
[----:B------:R-:W3:Y:S01]  /*0030*/  LDC R14, c[0x0][0x360] ;  /* 0x0000d800ff0e7b82 */ /* 0x000ee20000000800 */
[----:B0-----:R-:W-:Y:S01]  /*0040*/  VIADD R1, R1, 0xffffffd0 ;  /* 0xffffffd001017836 */ /* 0x001fe20000000000 */
[----:B------:R-:W1:Y:S01]  /*0050*/  S2R R9, SR_TID.Y ;  /* 0x0000000000097919 */ /* 0x000e620000002200 */
[----:B------:R-:W-:Y:S01]  /*0060*/  MOV R0, 0x0 ;  /* 0x0000000000007802 */ /* 0x000fe20000000f00 */
[----:B------:R-:W0:Y:S01]  /*0070*/  LDCU UR4, c[0x0][0x2f8] ;  /* 0x00005f00ff0477ac */ /* 0x000e220008000800 */
[----:B------:R-:W1:Y:S03]  /*0080*/  S2R R10, SR_TID.Z ;  /* 0x00000000000a7919 */ /* 0x000e660000002300 */
[----:B------:R-:W3:Y:S01]  /*0090*/  LDC R15, c[0x0][0x364] ;  /* 0x0000d900ff0f7b82 */ /* 0x000ee20000000800 */
[----:B------:R-:W4:Y:S01]  /*00a0*/  LDCU.64 UR6, c[0x4][0x8] ;  /* 0x01000100ff0677ac */ /* 0x000f220008000a00 */
[----:B------:R-:W1:Y:S01]  /*00b0*/  S2R R11, SR_CTAID.X ;  /* 0x00000000000b7919 */ /* 0x000e620000002500 */
[----:B------:R-:W3:Y:S05]  /*00c0*/  S2R R12, SR_CTAID.Y ;  /* 0x00000000000c7919 */ /* 0x000eea0000002600 */
[----:B------:R-:W5:Y:S01]  /*00d0*/  LDC R16, c[0x0][0x368] ;  /* 0x0000da00ff107b82 */ /* 0x000f620000000800 */
[----:B------:R-:W3:Y:S01]  /*00e0*/  S2R R13, SR_CTAID.Z ;  /* 0x00000000000d7919 */ /* 0x000ee20000002700 */
[----:B0-----:R-:W-:-:S06]  /*00f0*/  IADD3 R6, P0, PT, R1, UR4, RZ ;  /* 0x0000000401067c10 */ /* 0x001fcc000ff1e0ff */
[----:B------:R-:W5:Y:S01]  /*0100*/  LDC R17, c[0x0][0x370] ;  /* 0x0000dc00ff117b82 */ /* 0x000f620000000800 */
[----:B----4-:R-:W-:Y:S01]  /*0110*/  IMAD.U32 R4, RZ, RZ, UR6 ;  /* 0x00000006ff047e24 */ /* 0x010fe2000f8e00ff */
[----:B------:R-:W-:Y:S01]  /*0120*/  MOV R5, UR7 ;  /* 0x0000000700057c02 */ /* 0x000fe20008000f00 */
[----:B--2---:R-:W-:-:S05]  /*0130*/  IMAD.X R7, RZ, RZ, UR5, P0 ;  /* 0x00000005ff077e24 */ /* 0x004fca00080e06ff */
[----:B------:R-:W5:Y:S08]  /*0140*/  LDC R18, c[0x0][0x374] ;  /* 0x0000dd00ff127b82 */ /* 0x000f700000000800 */
[----:B------:R-:W5:Y:S01]  /*0150*/  LDC R19, c[0x0][0x378] ;  /* 0x0000de00ff137b82 */ /* 0x000f620000000800 */
[----:B-1----:R0:W-:Y:S07]  /*0160*/  STL.128 [R1], R8 ;  /* 0x0000000801007387 */ /* 0x0021ee0000100c00 */
[----:B------:R0:W1:Y:S01]  /*0170*/  LDC.64 R2, c[0x4][R0] ;  /* 0x0100000000027b82 */ /* 0x0000620000000a00 */
[----:B---3--:R0:W-:Y:S04]  /*0180*/  STL.128 [R1+0x10], R12 ;  /* 0x0000100c01007387 */ /* 0x0081e80000100c00 */
[----:B-----5:R0:W-:Y:S02]  /*0190*/  STL.128 [R1+0x20], R16 ;  /* 0x0000201001007387 */ /* 0x0201e40000100c00 */
[----:B------:R-:W-:-:S07]  /*01a0*/  LEPC R20, `(.L_x_0) ;  /* 0x000000001014794e */ /* 0x000fce0000000000 */
[----:B01----:R-:W-:Y:S05]  /*01b0*/  CALL.ABS.NOINC R2 ;  /* 0x0000000002007343 */ /* 0x003fea0003c00000 */
.L_x_0:
[----:B------:R-:W-:Y:S05]  /*01c0*/  EXIT ;  /* 0x000000000000794d */ /* 0x000fea0003800000 */
.L_x_1:
[----:B------:R-:W-:-:S00]  /*01d0*/  BRA `(.L_x_1) ;  /* 0xfffffffc00fc7947 */ /* 0x000fc0000383ffff */
[----:B------:R-:W-:-:S00]  /*01e0*/  NOP ;  /* 0x0000000000007918 */ /* 0x000fc00000000000 */
        /* <DEDUP_REMOVED lines=9> */
.L_x_2:


//--------------------- .nv.global.init           --------------------------
	.section	.nv.global.init,"aw",@progbits
.nv.global.init:
	.type		$str,@object
	.size		$str,(.L_0 - $str)
$str:
        /*0000*/ 	.byte	0x74, 0x68, 0x72, 0x65, 0x61, 0x64, 0x49, 0x64, 0x78, 0x28, 0x25, 0x64, 0x2c, 0x20, 0x25, 0x64
        /*0010*/ 	.byte	0x2c, 0x20, 0x25, 0x64, 0x29, 0x3b, 0x20, 0x62, 0x6c, 0x6f, 0x63, 0x6b, 0x49, 0x64, 0x78, 0x28
        /*0020*/ 	.byte	0x25, 0x64, 0x2c, 0x20, 0x25, 0x64, 0x2c, 0x20, 0x25, 0x64, 0x29, 0x3b, 0x20, 0x62, 0x6c, 0x6f
        /*0030*/ 	.byte	0x63, 0x6b, 0x44, 0x69, 0x6d, 0x28, 0x25, 0x64, 0x2c, 0x20, 0x25, 0x64, 0x2c, 0x20, 0x25, 0x64
        /*0040*/ 	.byte	0x29, 0x3b, 0x20, 0x67, 0x72, 0x69, 0x64, 0x44, 0x69, 0x6d, 0x28, 0x25, 0x64, 0x2c, 0x20, 0x25
        /*0050*/ 	.byte	0x64, 0x2c, 0x20, 0x25, 0x64, 0x29, 0x0a, 0x00
.L_0:


//--------------------- .nv.shared.reserved.0     --------------------------
	.section	.nv.shared.reserved.0,"aw",@nobits
	.weak		__nv_reservedSMEM_offset_0_alias
	.size		__nv_reservedSMEM_offset_0_alias, 0, 64
	.other		__nv_reservedSMEM_offset_0_alias,@"STO_CUDA_RESERVED_SHARED STV_DEFAULT"
__nv_reservedSMEM_offset_0_alias:
	.zero		0
	.zero		64


//--------------------- .nv.constant0._Z10printIndexv --------------------------
	.section	.nv.constant0._Z10printIndexv,"a",@progbits
	.sectionflags	@""
	.align	4
.nv.constant0._Z10printIndexv:
	.zero		896


//--------------------- SYMBOLS --------------------------

	.type		.nv.reservedSmem.offset0,@object
	.size		.nv.reservedSmem.offset0,0x4
	.type		vprintf,@function
